//
// Generated by NVIDIA NVVM Compiler
//
// Compiler Build ID: CL-36424714
// Cuda compilation tools, release 13.0, V13.0.88
// Based on NVVM 20.0.0
//

.version 9.0
.target sm_100
.address_size 64

	// .globl	_Z15VectorAddKernelPiS_S_i

.visible .entry _Z15VectorAddKernelPiS_S_i(
	.param .u64 .ptr .align 1 _Z15VectorAddKernelPiS_S_i_param_0,
	.param .u64 .ptr .align 1 _Z15VectorAddKernelPiS_S_i_param_1,
	.param .u64 .ptr .align 1 _Z15VectorAddKernelPiS_S_i_param_2,
	.param .u32 _Z15VectorAddKernelPiS_S_i_param_3
)
{
	.reg .pred 	%p<2>;
	.reg .b32 	%r<6>;
	.reg .b64 	%rd<11>;

	ld.param.u64 	%rd1, [_Z15VectorAddKernelPiS_S_i_param_0];
	ld.param.u64 	%rd2, [_Z15VectorAddKernelPiS_S_i_param_1];
	ld.param.u64 	%rd3, [_Z15VectorAddKernelPiS_S_i_param_2];
	ld.param.u32 	%r2, [_Z15VectorAddKernelPiS_S_i_param_3];
	mov.u32 	%r1, %tid.x;
	setp.ge.s32 	%p1, %r1, %r2;
	@%p1 bra 	$L__BB0_2;
	cvta.to.global.u64 	%rd4, %rd1;
	cvta.to.global.u64 	%rd5, %rd2;
	cvta.to.global.u64 	%rd6, %rd3;
	mul.wide.u32 	%rd7, %r1, 4;
	add.s64 	%rd8, %rd4, %rd7;
	ld.global.u32 	%r3, [%rd8];
	add.s64 	%rd9, %rd5, %rd7;
	ld.global.u32 	%r4, [%rd9];
	add.s32 	%r5, %r4, %r3;
	add.s64 	%rd10, %rd6, %rd7;
	st.global.u32 	[%rd10], %r5;
$L__BB0_2:
	ret;

}


// ===== COMPILED SASS (sm_100) =====

	.target	sm_100

	.elftype	@"ET_EXEC"


//--------------------- .note.nv.tkinfo           --------------------------
	.section	.note.nv.tkinfo,"",@"SHT_NOTE"
	.sectionflags	@"SHF_NOTE_NV_TKINFO"
	.tkinfo
        /*0018*/ 	.word	0x00000002
        /*0030*/ 	.string	""
        /*0030*/ 	.string	"ptxas"
        /*0030*/ 	.string	"Cuda compilation tools, release 13.0, V13.0.88"
        /*0030*/ 	.string	"Build cuda_13.0.r13.0/compiler.36424714_0"
        /*0030*/ 	.string	"-arch sm_100 -m 64 "



//--------------------- .note.nv.cuinfo           --------------------------
	.section	.note.nv.cuinfo,"",@"SHT_NOTE"
	.sectionflags	@"SHF_NOTE_NV_CUINFO"
        /*0018*/ 	.short	0x0002
        /*001a*/ 	.short	0x0064
        /*001c*/ 	.short	0x0082
	.zero		2


//--------------------- .nv.info                  --------------------------
	.section	.nv.info,"",@"SHT_CUDA_INFO"
	.align	4


	//----- nvinfo : EIATTR_REGCOUNT
	.align		4
        /*0000*/ 	.byte	0x04, 0x2f
        /*0002*/ 	.short	(.L_1 - .L_0)
	.align		4
.L_0:
        /*0004*/ 	.word	index@(_Z15VectorAddKernelPiS_S_i)
        /*0008*/ 	.word	0x0000000c


	//----- nvinfo : EIATTR_FRAME_SIZE
	.align		4
.L_1:
        /*000c*/ 	.byte	0x04, 0x11
        /*000e*/ 	.short	(.L_3 - .L_2)
	.align		4
.L_2:
        /*0010*/ 	.word	index@(_Z15VectorAddKernelPiS_S_i)
        /*0014*/ 	.word	0x00000000


	//----- nvinfo : EIATTR_MIN_STACK_SIZE
	.align		4
.L_3:
        /*0018*/ 	.byte	0x04, 0x12
        /*001a*/ 	.short	(.L_5 - .L_4)
	.align		4
.L_4:
        /*001c*/ 	.word	index@(_Z15VectorAddKernelPiS_S_i)
        /*0020*/ 	.word	0x00000000
.L_5:


//--------------------- .nv.compat                --------------------------
	.section	.nv.compat,"",@"SHT_CUDA_COMPAT_INFO"
	.align	4
        /*0000*/ 	.byte	0x02, 0x09, 0x00, 0x00, 0x02, 0x02, 0x01, 0x00, 0x02, 0x05, 0x05, 0x00, 0x03, 0x07, 0x01, 0x01
        /*0010*/ 	.byte	0x02, 0x03, 0x00, 0x00, 0x02, 0x06, 0x01, 0x00, 0x04, 0x0b, 0x08, 0x00, 0x09, 0x00, 0x00, 0x00
        /*0020*/ 	.byte	0x00, 0x00, 0x00, 0x00


//--------------------- .nv.info._Z15VectorAddKernelPiS_S_i --------------------------
	.section	.nv.info._Z15VectorAddKernelPiS_S_i,"",@"SHT_CUDA_INFO"
	.sectionflags	@""
	.align	4


	//----- nvinfo : EIATTR_CUDA_API_VERSION
	.align		4
        /*0000*/ 	.byte	0x04, 0x37
        /*0002*/ 	.short	(.L_7 - .L_6)
.L_6:
        /*0004*/ 	.word	0x00000082


	//----- nvinfo : EIATTR_KPARAM_INFO
	.align		4
.L_7:
        /*0008*/ 	.byte	0x04, 0x17
        /*000a*/ 	.short	(.L_9 - .L_8)
.L_8:
        /*000c*/ 	.word	0x00000000
        /*0010*/ 	.short	0x0003
        /*0012*/ 	.short	0x0018
        /*0014*/ 	.byte	0x00, 0xf0, 0x11, 0x00


	//----- nvinfo : EIATTR_KPARAM_INFO
	.align		4
.L_9:
        /*0018*/ 	.byte	0x04, 0x17
        /*001a*/ 	.short	(.L_11 - .L_10)
.L_10:
        /*001c*/ 	.word	0x00000000
        /*0020*/ 	.short	0x0002
        /*0022*/ 	.short	0x0010
        /*0024*/ 	.byte	0x00, 0xf5, 0x21, 0x00


	//----- nvinfo : EIATTR_KPARAM_INFO
	.align		4
.L_11:
        /*0028*/ 	.byte	0x04, 0x17
        /*002a*/ 	.short	(.L_13 - .L_12)
.L_12:
        /*002c*/ 	.word	0x00000000
        /*0030*/ 	.short	0x0001
        /*0032*/ 	.short	0x0008
        /*0034*/ 	.byte	0x00, 0xf5, 0x21, 0x00


	//----- nvinfo : EIATTR_KPARAM_INFO
	.align		4
.L_13:
        /*0038*/ 	.byte	0x04, 0x17
        /*003a*/ 	.short	(.L_15 - .L_14)
.L_14:
        /*003c*/ 	.word	0x00000000
        /*0040*/ 	.short	0x0000
        /*0042*/ 	.short	0x0000
        /*0044*/ 	.byte	0x00, 0xf5, 0x21, 0x00


	//----- nvinfo : EIATTR_SPARSE_MMA_MASK
	.align		4
.L_15:
        /*0048*/ 	.byte	0x03, 0x50
        /*004a*/ 	.short	0x0000


	//----- nvinfo : EIATTR_MAXREG_COUNT
	.align		4
        /*004c*/ 	.byte	0x03, 0x1b
        /*004e*/ 	.short	0x00ff


	//----- nvinfo : EIATTR_MERCURY_ISA_VERSION
	.align		4
        /*0050*/ 	.byte	0x03, 0x5f
        /*0052*/ 	.short	0x0101


	//----- nvinfo : EIATTR_VRC_CTA_INIT_COUNT
	.align		4
        /*0054*/ 	.byte	0x02, 0x4a
	.zero		1
	.zero		1


	//----- nvinfo : EIATTR_EXIT_INSTR_OFFSETS
	.align		4
        /*0058*/ 	.byte	0x04, 0x1c
        /*005a*/ 	.short	(.L_17 - .L_16)


	//   ....[0]....
.L_16:
        /*005c*/ 	.word	0x00000040


	//   ....[1]....
        /*0060*/ 	.word	0x00000100


	//----- nvinfo : EIATTR_CBANK_PARAM_SIZE
	.align		4
.L_17:
        /*0064*/ 	.byte	0x03, 0x19
        /*0066*/ 	.short	0x001c


	//----- nvinfo : EIATTR_PARAM_CBANK
	.align		4
        /*0068*/ 	.byte	0x04, 0x0a
        /*006a*/ 	.short	(.L_19 - .L_18)
	.align		4
.L_18:
        /*006c*/ 	.word	index@(.nv.constant0._Z15VectorAddKernelPiS_S_i)
        /*0070*/ 	.short	0x0380
        /*0072*/ 	.short	0x001c


	//----- nvinfo : EIATTR_SW_WAR
	.align		4
.L_19:
        /*0074*/ 	.byte	0x04, 0x36
        /*0076*/ 	.short	(.L_21 - .L_20)
.L_20:
        /*0078*/ 	.word	0x00000008
.L_21:


//--------------------- .nv.callgraph             --------------------------
	.section	.nv.callgraph,"",@"SHT_CUDA_CALLGRAPH"
	.align	4
	.sectionentsize	8
	.align		4
        /*0000*/ 	.word	0x00000000
	.align		4
        /*0004*/ 	.word	0xffffffff
	.align		4
        /*0008*/ 	.word	0x00000000
	.align		4
        /*000c*/ 	.word	0xfffffffe
	.align		4
        /*0010*/ 	.word	0x00000000
	.align		4
        /*0014*/ 	.word	0xfffffffd
	.align		4
        /*0018*/ 	.word	0x00000000
	.align		4
        /*001c*/ 	.word	0xfffffffc


//--------------------- .text._Z15VectorAddKernelPiS_S_i --------------------------
	.section	.text._Z15VectorAddKernelPiS_S_i,"ax",@progbits
	.align	128
        .global         _Z15VectorAddKernelPiS_S_i
        .type           _Z15VectorAddKernelPiS_S_i,@function
        .size           _Z15VectorAddKernelPiS_S_i,(.L_x_1 - _Z15VectorAddKernelPiS_S_i)
        .other          _Z15VectorAddKernelPiS_S_i,@"STO_CUDA_ENTRY STV_DEFAULT"
_Z15VectorAddKernelPiS_S_i:
.text._Z15VectorAddKernelPiS_S_i:
[----:B------:R-:W-:Y:S01]  /*0000*/  LDC R1, c[0x0][0x37c] ;  /* 0x0000df00ff017b82 */ /* 0x000fe20000000800 */
[----:B------:R-:W0:Y:S01]  /*0010*/  S2R R9, SR_TID.X ;  /* 0x0000000000097919 */ /* 0x000e220000002100 */
[----:B------:R-:W0:Y:S02]  /*0020*/  LDCU UR4, c[0x0][0x398] ;  /* 0x00007300ff0477ac */ /* 0x000e240008000800 */
[----:B0-----:R-:W-:-:S13]  /*0030*/  ISETP.GE.AND P0, PT, R9, UR4, PT ;  /* 0x0000000409007c0c */ /* 0x001fda000bf06270 */
[----:B------:R-:W-:Y:S05]  /*0040*/  @P0 EXIT ;  /* 0x000000000000094d */ /* 0x000fea0003800000 */
[----:B------:R-:W0:Y:S01]  /*0050*/  LDC.64 R2, c[0x0][0x380] ;  /* 0x0000e000ff027b82 */ /* 0x000e220000000a00 */
[----:B------:R-:W1:Y:S07]  /*0060*/  LDCU.64 UR4, c[0x0][0x358] ;  /* 0x00006b00ff0477ac */ /* 0x000e6e0008000a00 */
[----:B------:R-:W2:Y:S08]  /*0070*/  LDC.64 R4, c[0x0][0x388] ;  /* 0x0000e200ff047b82 */ /* 0x000eb00000000a00 */
[----:B------:R-:W3:Y:S01]  /*0080*/  LDC.64 R6, c[0x0][0x390] ;  /* 0x0000e400ff067b82 */ /* 0x000ee20000000a00 */
[----:B0-----:R-:W-:-:S06]  /*0090*/  IMAD.WIDE.U32 R2, R9, 0x4, R2 ;  /* 0x0000000409027825 */ /* 0x001fcc00078e0002 */
[----:B-1----:R-:W4:Y:S01]  /*00a0*/  LDG.E R2, desc[UR4][R2.64] ;  /* 0x0000000402027981 */ /* 0x002f22000c1e1900 */
[----:B--2---:R-:W-:-:S06]  /*00b0*/  IMAD.WIDE.U32 R4, R9, 0x4, R4 ;  /* 0x0000000409047825 */ /* 0x004fcc00078e0004 */
[----:B------:R-:W4:Y:S01]  /*00c0*/  LDG.E R5, desc[UR4][R4.64] ;  /* 0x0000000404057981 */ /* 0x000f22000c1e1900 */
[----:B---3--:R-:W-:Y:S01]  /*00d0*/  IMAD.WIDE.U32 R6, R9, 0x4, R6 ;  /* 0x0000000409067825 */ /* 0x008fe200078e0006 */
[----:B----4-:R-:W-:-:S05]  /*00e0*/  IADD3 R9, PT, PT, R2, R5, RZ ;  /* 0x0000000502097210 */ /* 0x010fca0007ffe0ff */
[----:B------:R-:W-:Y:S01]  /*00f0*/  STG.E desc[UR4][R6.64], R9 ;  /* 0x0000000906007986 */ /* 0x000fe2000c101904 */
[----:B------:R-:W-:Y:S05]  /*0100*/  EXIT ;  /* 0x000000000000794d */ /* 0x000fea0003800000 */
.L_x_0:
[----:B------:R-:W-:-:S00]  /*0110*/  BRA `(.L_x_0) ;  /* 0xfffffffc00fc7947 */ /* 0x000fc0000383ffff */
[----:B------:R-:W-:-:S00]  /*0120*/  NOP ;  /* 0x0000000000007918 */ /* 0x000fc00000000000 */
        /* <DEDUP_REMOVED lines=13> */
.L_x_1:


//--------------------- .nv.shared.reserved.0     --------------------------
	.section	.nv.shared.reserved.0,"aw",@nobits
	.weak		__nv_reservedSMEM_offset_0_alias
	.size		__nv_reservedSMEM_offset_0_alias, 0, 64
	.other		__nv_reservedSMEM_offset_0_alias,@"STO_CUDA_RESERVED_SHARED STV_DEFAULT"
__nv_reservedSMEM_offset_0_alias:
	.zero		0
	.zero		64


//--------------------- .nv.constant0._Z15VectorAddKernelPiS_S_i --------------------------
	.section	.nv.constant0._Z15VectorAddKernelPiS_S_i,"a",@progbits
	.sectionflags	@""
	.align	4
.nv.constant0._Z15VectorAddKernelPiS_S_i:
	.zero		924


//--------------------- SYMBOLS --------------------------

	.type		.nv.reservedSmem.offset0,@object
	.size		.nv.reservedSmem.offset0,0x4
